//
// Generated by NVIDIA NVVM Compiler
//
// Compiler Build ID: CL-36424714
// Cuda compilation tools, release 13.0, V13.0.88
// Based on NVVM 20.0.0
//

.version 9.0
.target sm_100
.address_size 64

	// .globl	_Z11BitonicSortPiiii
.extern .shared .align 16 .b8 sharedMem[];

.visible .entry _Z11BitonicSortPiiii(
	.param .u64 .ptr .align 1 _Z11BitonicSortPiiii_param_0,
	.param .u32 _Z11BitonicSortPiiii_param_1,
	.param .u32 _Z11BitonicSortPiiii_param_2,
	.param .u32 _Z11BitonicSortPiiii_param_3
)
{
	.reg .pred 	%p<2>;
	.reg .b32 	%r<32>;
	.reg .b64 	%rd<7>;

	ld.param.u64 	%rd1, [_Z11BitonicSortPiiii_param_0];
	ld.param.u32 	%r4, [_Z11BitonicSortPiiii_param_1];
	ld.param.u32 	%r2, [_Z11BitonicSortPiiii_param_2];
	ld.param.u32 	%r3, [_Z11BitonicSortPiiii_param_3];
	mov.u32 	%r5, %ctaid.x;
	mov.u32 	%r6, %ntid.x;
	mov.u32 	%r7, %tid.x;
	mad.lo.s32 	%r1, %r5, %r6, %r7;
	shr.u32 	%r8, %r4, 31;
	add.s32 	%r9, %r4, %r8;
	shr.s32 	%r10, %r9, 1;
	setp.ge.s32 	%p1, %r1, %r10;
	@%p1 bra 	$L__BB0_2;
	cvta.to.global.u64 	%rd2, %rd1;
	shr.u32 	%r11, %r2, 31;
	add.s32 	%r12, %r2, %r11;
	shr.s32 	%r13, %r12, 1;
	div.s32 	%r14, %r1, %r13;
	shr.u32 	%r15, %r14, 31;
	add.s32 	%r16, %r14, %r15;
	and.b32  	%r17, %r16, -2;
	sub.s32 	%r18, %r14, %r17;
	rem.s32 	%r19, %r1, %r3;
	sub.s32 	%r20, %r1, %r19;
	add.s32 	%r21, %r20, %r1;
	add.s32 	%r22, %r21, %r3;
	sub.s32 	%r23, 1, %r18;
	mul.lo.s32 	%r24, %r21, %r23;
	mad.lo.s32 	%r25, %r22, %r18, %r24;
	mul.lo.s32 	%r26, %r21, %r18;
	mad.lo.s32 	%r27, %r22, %r23, %r26;
	mul.wide.s32 	%rd3, %r25, 4;
	add.s64 	%rd4, %rd2, %rd3;
	ld.global.u32 	%r28, [%rd4];
	mul.wide.s32 	%rd5, %r27, 4;
	add.s64 	%rd6, %rd2, %rd5;
	ld.global.u32 	%r29, [%rd6];
	min.s32 	%r30, %r28, %r29;
	max.s32 	%r31, %r28, %r29;
	st.global.u32 	[%rd4], %r30;
	st.global.u32 	[%rd6], %r31;
$L__BB0_2:
	ret;

}
	// .globl	_Z23BitonicSortSharedMemoryPiiii
.visible .entry _Z23BitonicSortSharedMemoryPiiii(
	.param .u64 .ptr .align 1 _Z23BitonicSortSharedMemoryPiiii_param_0,
	.param .u32 _Z23BitonicSortSharedMemoryPiiii_param_1,
	.param .u32 _Z23BitonicSortSharedMemoryPiiii_param_2,
	.param .u32 _Z23BitonicSortSharedMemoryPiiii_param_3
)
{
	.reg .pred 	%p<5>;
	.reg .b32 	%r<36>;
	.reg .b64 	%rd<5>;

	ld.param.u64 	%rd2, [_Z23BitonicSortSharedMemoryPiiii_param_0];
	ld.param.u32 	%r14, [_Z23BitonicSortSharedMemoryPiiii_param_1];
	ld.param.u32 	%r12, [_Z23BitonicSortSharedMemoryPiiii_param_2];
	ld.param.u32 	%r13, [_Z23BitonicSortSharedMemoryPiiii_param_3];
	mov.u32 	%r1, %tid.x;
	mov.u32 	%r15, %ctaid.x;
	mov.u32 	%r16, %ntid.x;
	mad.lo.s32 	%r2, %r15, %r16, %r1;
	shr.u32 	%r17, %r14, 31;
	add.s32 	%r18, %r14, %r17;
	shr.s32 	%r19, %r18, 1;
	setp.ge.s32 	%p1, %r2, %r19;
	@%p1 bra 	$L__BB1_6;
	cvta.to.global.u64 	%rd3, %rd2;
	mul.wide.s32 	%rd4, %r2, 4;
	add.s64 	%rd1, %rd3, %rd4;
	ld.global.u32 	%r20, [%rd1];
	shl.b32 	%r21, %r1, 2;
	mov.u32 	%r22, sharedMem;
	add.s32 	%r3, %r22, %r21;
	st.shared.u32 	[%r3], %r20;
	bar.sync 	0;
	shr.u32 	%r23, %r12, 31;
	add.s32 	%r24, %r12, %r23;
	shr.s32 	%r25, %r24, 1;
	div.s32 	%r26, %r2, %r25;
	rem.s32 	%r27, %r2, %r13;
	sub.s32 	%r28, %r2, %r27;
	add.s32 	%r29, %r28, %r2;
	and.b32  	%r30, %r26, 1;
	setp.eq.b32 	%p2, %r30, 1;
	shl.b32 	%r31, %r29, 2;
	add.s32 	%r4, %r22, %r31;
	shl.b32 	%r32, %r13, 2;
	add.s32 	%r5, %r4, %r32;
	@%p2 bra 	$L__BB1_3;
	ld.shared.u32 	%r35, [%r4];
	ld.shared.u32 	%r34, [%r5];
	setp.gt.s32 	%p4, %r35, %r34;
	@%p4 bra 	$L__BB1_4;
	bra.uni 	$L__BB1_5;
$L__BB1_3:
	ld.shared.u32 	%r35, [%r4];
	ld.shared.u32 	%r34, [%r5];
	setp.ge.s32 	%p3, %r35, %r34;
	@%p3 bra 	$L__BB1_5;
$L__BB1_4:
	st.shared.u32 	[%r4], %r34;
	st.shared.u32 	[%r5], %r35;
$L__BB1_5:
	bar.sync 	0;
	ld.shared.u32 	%r33, [%r3];
	st.global.u32 	[%rd1], %r33;
$L__BB1_6:
	ret;

}


// ===== COMPILED SASS (sm_100) =====

	.target	sm_100

	.elftype	@"ET_EXEC"


//--------------------- .note.nv.tkinfo           --------------------------
	.section	.note.nv.tkinfo,"",@"SHT_NOTE"
	.sectionflags	@"SHF_NOTE_NV_TKINFO"
	.tkinfo
        /*0018*/ 	.word	0x00000002
        /*0030*/ 	.string	""
        /*0030*/ 	.string	"ptxas"
        /*0030*/ 	.string	"Cuda compilation tools, release 13.0, V13.0.88"
        /*0030*/ 	.string	"Build cuda_13.0.r13.0/compiler.36424714_0"
        /*0030*/ 	.string	"-arch sm_100 -m 64 "



//--------------------- .note.nv.cuinfo           --------------------------
	.section	.note.nv.cuinfo,"",@"SHT_NOTE"
	.sectionflags	@"SHF_NOTE_NV_CUINFO"
        /*0018*/ 	.short	0x0002
        /*001a*/ 	.short	0x0064
        /*001c*/ 	.short	0x0082
	.zero		2


//--------------------- .nv.info                  --------------------------
	.section	.nv.info,"",@"SHT_CUDA_INFO"
	.align	4


	//----- nvinfo : EIATTR_REGCOUNT
	.align		4
        /*0000*/ 	.byte	0x04, 0x2f
        /*0002*/ 	.short	(.L_1 - .L_0)
	.align		4
.L_0:
        /*0004*/ 	.word	index@(_Z11BitonicSortPiiii)
        /*0008*/ 	.word	0x00000012


	//----- nvinfo : EIATTR_FRAME_SIZE
	.align		4
.L_1:
        /*000c*/ 	.byte	0x04, 0x11
        /*000e*/ 	.short	(.L_3 - .L_2)
	.align		4
.L_2:
        /*0010*/ 	.word	index@(_Z11BitonicSortPiiii)
        /*0014*/ 	.word	0x00000000


	//----- nvinfo : EIATTR_REGCOUNT
	.align		4
.L_3:
        /*0018*/ 	.byte	0x04, 0x2f
        /*001a*/ 	.short	(.L_5 - .L_4)
	.align		4
.L_4:
        /*001c*/ 	.word	index@(_Z23BitonicSortSharedMemoryPiiii)
        /*0020*/ 	.word	0x00000014


	//----- nvinfo : EIATTR_FRAME_SIZE
	.align		4
.L_5:
        /*0024*/ 	.byte	0x04, 0x11
        /*0026*/ 	.short	(.L_7 - .L_6)
	.align		4
.L_6:
        /*0028*/ 	.word	index@(_Z23BitonicSortSharedMemoryPiiii)
        /*002c*/ 	.word	0x00000000


	//----- nvinfo : EIATTR_MIN_STACK_SIZE
	.align		4
.L_7:
        /*0030*/ 	.byte	0x04, 0x12
        /*0032*/ 	.short	(.L_9 - .L_8)
	.align		4
.L_8:
        /*0034*/ 	.word	index@(_Z23BitonicSortSharedMemoryPiiii)
        /*0038*/ 	.word	0x00000000


	//----- nvinfo : EIATTR_MIN_STACK_SIZE
	.align		4
.L_9:
        /*003c*/ 	.byte	0x04, 0x12
        /*003e*/ 	.short	(.L_11 - .L_10)
	.align		4
.L_10:
        /*0040*/ 	.word	index@(_Z11BitonicSortPiiii)
        /*0044*/ 	.word	0x00000000
.L_11:


//--------------------- .nv.compat                --------------------------
	.section	.nv.compat,"",@"SHT_CUDA_COMPAT_INFO"
	.align	4
        /*0000*/ 	.byte	0x02, 0x09, 0x00, 0x00, 0x02, 0x02, 0x01, 0x00, 0x02, 0x05, 0x05, 0x00, 0x03, 0x07, 0x01, 0x01
        /*0010*/ 	.byte	0x02, 0x03, 0x00, 0x00, 0x02, 0x06, 0x01, 0x00, 0x04, 0x0b, 0x08, 0x00, 0x09, 0x00, 0x00, 0x00
        /*0020*/ 	.byte	0x00, 0x00, 0x00, 0x00


//--------------------- .nv.info._Z23BitonicSortSharedMemoryPiiii --------------------------
	.section	.nv.info._Z23BitonicSortSharedMemoryPiiii,"",@"SHT_CUDA_INFO"
	.sectionflags	@""
	.align	4


	//----- nvinfo : EIATTR_CUDA_API_VERSION
	.align		4
        /*0000*/ 	.byte	0x04, 0x37
        /*0002*/ 	.short	(.L_13 - .L_12)
.L_12:
        /*0004*/ 	.word	0x00000082


	//----- nvinfo : EIATTR_KPARAM_INFO
	.align		4
.L_13:
        /*0008*/ 	.byte	0x04, 0x17
        /*000a*/ 	.short	(.L_15 - .L_14)
.L_14:
        /*000c*/ 	.word	0x00000000
        /*0010*/ 	.short	0x0003
        /*0012*/ 	.short	0x0010
        /*0014*/ 	.byte	0x00, 0xf0, 0x11, 0x00


	//----- nvinfo : EIATTR_KPARAM_INFO
	.align		4
.L_15:
        /*0018*/ 	.byte	0x04, 0x17
        /*001a*/ 	.short	(.L_17 - .L_16)
.L_16:
        /*001c*/ 	.word	0x00000000
        /*0020*/ 	.short	0x0002
        /*0022*/ 	.short	0x000c
        /*0024*/ 	.byte	0x00, 0xf0, 0x11, 0x00


	//----- nvinfo : EIATTR_KPARAM_INFO
	.align		4
.L_17:
        /*0028*/ 	.byte	0x04, 0x17
        /*002a*/ 	.short	(.L_19 - .L_18)
.L_18:
        /*002c*/ 	.word	0x00000000
        /*0030*/ 	.short	0x0001
        /*0032*/ 	.short	0x0008
        /*0034*/ 	.byte	0x00, 0xf0, 0x11, 0x00


	//----- nvinfo : EIATTR_KPARAM_INFO
	.align		4
.L_19:
        /*0038*/ 	.byte	0x04, 0x17
        /*003a*/ 	.short	(.L_21 - .L_20)
.L_20:
        /*003c*/ 	.word	0x00000000
        /*0040*/ 	.short	0x0000
        /*0042*/ 	.short	0x0000
        /*0044*/ 	.byte	0x00, 0xf5, 0x21, 0x00


	//----- nvinfo : EIATTR_SPARSE_MMA_MASK
	.align		4
.L_21:
        /*0048*/ 	.byte	0x03, 0x50
        /*004a*/ 	.short	0x0000


	//----- nvinfo : EIATTR_MAXREG_COUNT
	.align		4
        /*004c*/ 	.byte	0x03, 0x1b
        /*004e*/ 	.short	0x00ff


	//----- nvinfo : EIATTR_NUM_BARRIERS
	.align		4
        /*0050*/ 	.byte	0x02, 0x4c
        /*0052*/ 	.byte	0x01
	.zero		1


	//----- nvinfo : EIATTR_MERCURY_ISA_VERSION
	.align		4
        /*0054*/ 	.byte	0x03, 0x5f
        /*0056*/ 	.short	0x0101


	//----- nvinfo : EIATTR_VRC_CTA_INIT_COUNT
	.align		4
        /*0058*/ 	.byte	0x02, 0x4a
	.zero		1
	.zero		1


	//----- nvinfo : EIATTR_EXIT_INSTR_OFFSETS
	.align		4
        /*005c*/ 	.byte	0x04, 0x1c
        /*005e*/ 	.short	(.L_23 - .L_22)


	//   ....[0]....
.L_22:
        /*0060*/ 	.word	0x00000090


	//   ....[1]....
        /*0064*/ 	.word	0x00000600


	//----- nvinfo : EIATTR_CRS_STACK_SIZE
	.align		4
.L_23:
        /*0068*/ 	.byte	0x04, 0x1e
        /*006a*/ 	.short	(.L_25 - .L_24)
.L_24:
        /*006c*/ 	.word	0x00000000


	//----- nvinfo : EIATTR_CBANK_PARAM_SIZE
	.align		4
.L_25:
        /*0070*/ 	.byte	0x03, 0x19
        /*0072*/ 	.short	0x0014


	//----- nvinfo : EIATTR_PARAM_CBANK
	.align		4
        /*0074*/ 	.byte	0x04, 0x0a
        /*0076*/ 	.short	(.L_27 - .L_26)
	.align		4
.L_26:
        /*0078*/ 	.word	index@(.nv.constant0._Z23BitonicSortSharedMemoryPiiii)
        /*007c*/ 	.short	0x0380
        /*007e*/ 	.short	0x0014


	//----- nvinfo : EIATTR_SW_WAR
	.align		4
.L_27:
        /*0080*/ 	.byte	0x04, 0x36
        /*0082*/ 	.short	(.L_29 - .L_28)
.L_28:
        /*0084*/ 	.word	0x00000008
.L_29:


//--------------------- .nv.info._Z11BitonicSortPiiii --------------------------
	.section	.nv.info._Z11BitonicSortPiiii,"",@"SHT_CUDA_INFO"
	.sectionflags	@""
	.align	4


	//----- nvinfo : EIATTR_CUDA_API_VERSION
	.align		4
        /*0000*/ 	.byte	0x04, 0x37
        /*0002*/ 	.short	(.L_31 - .L_30)
.L_30:
        /*0004*/ 	.word	0x00000082


	//----- nvinfo : EIATTR_KPARAM_INFO
	.align		4
.L_31:
        /*0008*/ 	.byte	0x04, 0x17
        /*000a*/ 	.short	(.L_33 - .L_32)
.L_32:
        /*000c*/ 	.word	0x00000000
        /*0010*/ 	.short	0x0003
        /*0012*/ 	.short	0x0010
        /*0014*/ 	.byte	0x00, 0xf0, 0x11, 0x00


	//----- nvinfo : EIATTR_KPARAM_INFO
	.align		4
.L_33:
        /*0018*/ 	.byte	0x04, 0x17
        /*001a*/ 	.short	(.L_35 - .L_34)
.L_34:
        /*001c*/ 	.word	0x00000000
        /*0020*/ 	.short	0x0002
        /*0022*/ 	.short	0x000c
        /*0024*/ 	.byte	0x00, 0xf0, 0x11, 0x00


	//----- nvinfo : EIATTR_KPARAM_INFO
	.align		4
.L_35:
        /*0028*/ 	.byte	0x04, 0x17
        /*002a*/ 	.short	(.L_37 - .L_36)
.L_36:
        /*002c*/ 	.word	0x00000000
        /*0030*/ 	.short	0x0001
        /*0032*/ 	.short	0x0008
        /*0034*/ 	.byte	0x00, 0xf0, 0x11, 0x00


	//----- nvinfo : EIATTR_KPARAM_INFO
	.align		4
.L_37:
        /*0038*/ 	.byte	0x04, 0x17
        /*003a*/ 	.short	(.L_39 - .L_38)
.L_38:
        /*003c*/ 	.word	0x00000000
        /*0040*/ 	.short	0x0000
        /*0042*/ 	.short	0x0000
        /*0044*/ 	.byte	0x00, 0xf5, 0x21, 0x00


	//----- nvinfo : EIATTR_SPARSE_MMA_MASK
	.align		4
.L_39:
        /*0048*/ 	.byte	0x03, 0x50
        /*004a*/ 	.short	0x0000


	//----- nvinfo : EIATTR_MAXREG_COUNT
	.align		4
        /*004c*/ 	.byte	0x03, 0x1b
        /*004e*/ 	.short	0x00ff


	//----- nvinfo : EIATTR_MERCURY_ISA_VERSION
	.align		4
        /*0050*/ 	.byte	0x03, 0x5f
        /*0052*/ 	.short	0x0101


	//----- nvinfo : EIATTR_VRC_CTA_INIT_COUNT
	.align		4
        /*0054*/ 	.byte	0x02, 0x4a
	.zero		1
	.zero		1


	//----- nvinfo : EIATTR_EXIT_INSTR_OFFSETS
	.align		4
        /*0058*/ 	.byte	0x04, 0x1c
        /*005a*/ 	.short	(.L_41 - .L_40)


	//   ....[0]....
.L_40:
        /*005c*/ 	.word	0x00000090


	//   ....[1]....
        /*0060*/ 	.word	0x000004f0


	//----- nvinfo : EIATTR_CBANK_PARAM_SIZE
	.align		4
.L_41:
        /*0064*/ 	.byte	0x03, 0x19
        /*0066*/ 	.short	0x0014


	//----- nvinfo : EIATTR_PARAM_CBANK
	.align		4
        /*0068*/ 	.byte	0x04, 0x0a
        /*006a*/ 	.short	(.L_43 - .L_42)
	.align		4
.L_42:
        /*006c*/ 	.word	index@(.nv.constant0._Z11BitonicSortPiiii)
        /*0070*/ 	.short	0x0380
        /*0072*/ 	.short	0x0014


	//----- nvinfo : EIATTR_SW_WAR
	.align		4
.L_43:
        /*0074*/ 	.byte	0x04, 0x36
        /*0076*/ 	.short	(.L_45 - .L_44)
.L_44:
        /*0078*/ 	.word	0x00000008
.L_45:


//--------------------- .nv.callgraph             --------------------------
	.section	.nv.callgraph,"",@"SHT_CUDA_CALLGRAPH"
	.align	4
	.sectionentsize	8
	.align		4
        /*0000*/ 	.word	0x00000000
	.align		4
        /*0004*/ 	.word	0xffffffff
	.align		4
        /*0008*/ 	.word	0x00000000
	.align		4
        /*000c*/ 	.word	0xfffffffe
	.align		4
        /*0010*/ 	.word	0x00000000
	.align		4
        /*0014*/ 	.word	0xfffffffd
	.align		4
        /*0018*/ 	.word	0x00000000
	.align		4
        /*001c*/ 	.word	0xfffffffc


//--------------------- .text._Z23BitonicSortSharedMemoryPiiii --------------------------
	.section	.text._Z23BitonicSortSharedMemoryPiiii,"ax",@progbits
	.align	128
        .global         _Z23BitonicSortSharedMemoryPiiii
        .type           _Z23BitonicSortSharedMemoryPiiii,@function
        .size           _Z23BitonicSortSharedMemoryPiiii,(.L_x_7 - _Z23BitonicSortSharedMemoryPiiii)
        .other          _Z23BitonicSortSharedMemoryPiiii,@"STO_CUDA_ENTRY STV_DEFAULT"
_Z23BitonicSortSharedMemoryPiiii:
.text._Z23BitonicSortSharedMemoryPiiii:
[----:B------:R-:W-:Y:S01]  /*0000*/  LDC R1, c[0x0][0x37c] ;  /* 0x0000df00ff017b82 */ /* 0x000fe20000000800 */
[----:B------:R-:W0:Y:S07]  /*0010*/  S2R R5, SR_TID.X ;  /* 0x0000000000057919 */ /* 0x000e2e0000002100 */
[----:B------:R-:W0:Y:S01]  /*0020*/  S2UR UR5, SR_CTAID.X ;  /* 0x00000000000579c3 */ /* 0x000e220000002500 */
[----:B------:R-:W1:Y:S07]  /*0030*/  LDCU UR4, c[0x0][0x388] ;  /* 0x00007100ff0477ac */ /* 0x000e6e0008000800 */
[----:B------:R-:W0:Y:S01]  /*0040*/  LDC R0, c[0x0][0x360] ;  /* 0x0000d800ff007b82 */ /* 0x000e220000000800 */
[----:B-1----:R-:W-:-:S04]  /*0050*/  ULEA.HI UR4, UR4, UR4, URZ, 0x1 ;  /* 0x0000000404047291 */ /* 0x002fc8000f8f08ff */
[----:B------:R-:W-:Y:S01]  /*0060*/  USHF.R.S32.HI UR4, URZ, 0x1, UR4 ;  /* 0x00000001ff047899 */ /* 0x000fe20008011404 */
[----:B0-----:R-:W-:-:S05]  /*0070*/  IMAD R0, R0, UR5, R5 ;  /* 0x0000000500007c24 */ /* 0x001fca000f8e0205 */
[----:B------:R-:W-:-:S13]  /*0080*/  ISETP.GE.AND P0, PT, R0, UR4, PT ;  /* 0x0000000400007c0c */ /* 0x000fda000bf06270 */
[----:B------:R-:W-:Y:S05]  /*0090*/  @P0 EXIT ;  /* 0x000000000000094d */ /* 0x000fea0003800000 */
[----:B------:R-:W0:Y:S01]  /*00a0*/  LDC.64 R2, c[0x0][0x380] ;  /* 0x0000e000ff027b82 */ /* 0x000e220000000a00 */
[----:B------:R-:W1:Y:S07]  /*00b0*/  LDCU.64 UR6, c[0x0][0x358] ;  /* 0x00006b00ff0677ac */ /* 0x000e6e0008000a00 */
[----:B------:R-:W2:Y:S08]  /*00c0*/  LDC R4, c[0x0][0x390] ;  /* 0x0000e400ff047b82 */ /* 0x000eb00000000800 */
[----:B------:R-:W3:Y:S01]  /*00d0*/  LDC R7, c[0x0][0x38c] ;  /* 0x0000e300ff077b82 */ /* 0x000ee20000000800 */
[----:B0-----:R-:W-:-:S05]  /*00e0*/  IMAD.WIDE R2, R0, 0x4, R2 ;  /* 0x0000000400027825 */ /* 0x001fca00078e0202 */
[----:B-1----:R-:W4:Y:S01]  /*00f0*/  LDG.E R6, desc[UR6][R2.64] ;  /* 0x0000000602067981 */ /* 0x002f22000c1e1900 */
[----:B------:R-:W-:Y:S01]  /*0100*/  IABS R16, R0 ;  /* 0x0000000000107213 */ /* 0x000fe20000000000 */
[----:B------:R-:W0:Y:S01]  /*0110*/  S2UR UR5, SR_CgaCtaId ;  /* 0x00000000000579c3 */ /* 0x000e220000008800 */
[----:B--2---:R-:W-:Y:S01]  /*0120*/  IABS R10, R4 ;  /* 0x00000004000a7213 */ /* 0x004fe20000000000 */
[----:B------:R-:W-:Y:S01]  /*0130*/  UMOV UR4, 0x400 ;  /* 0x0000040000047882 */ /* 0x000fe20000000000 */
[----:B------:R-:W-:Y:S04]  /*0140*/  BSSY.RECONVERGENT B0, `(.L_x_0) ;  /* 0x0000047000007945 */ /* 0x000fe80003800200 */
[----:B------:R-:W-:Y:S01]  /*0150*/  BSSY.RELIABLE B1, `(.L_x_1) ;  /* 0x0000043000017945 */ /* 0x000fe20003800100 */
[----:B------:R-:W1:Y:S01]  /*0160*/  I2F.RP R15, R10 ;  /* 0x0000000a000f7306 */ /* 0x000e620000209400 */
[----:B---3--:R-:W-:-:S04]  /*0170*/  LEA.HI R7, R7, R7, RZ, 0x1 ;  /* 0x0000000707077211 */ /* 0x008fc800078f08ff */
[----:B------:R-:W-:-:S04]  /*0180*/  SHF.R.S32.HI R7, RZ, 0x1, R7 ;  /* 0x00000001ff077819 */ /* 0x000fc80000011407 */
[----:B------:R-:W-:Y:S01]  /*0190*/  IABS R11, R7 ;  /* 0x00000007000b7213 */ /* 0x000fe20000000000 */
[----:B-1----:R-:W1:Y:S01]  /*01a0*/  MUFU.RCP R15, R15 ;  /* 0x0000000f000f7308 */ /* 0x002e620000001000 */
[----:B0-----:R-:W-:-:S07]  /*01b0*/  ULEA UR4, UR5, UR4, 0x18 ;  /* 0x0000000405047291 */ /* 0x001fce000f8ec0ff */
[----:B------:R-:W0:Y:S01]  /*01c0*/  I2F.RP R14, R11 ;  /* 0x0000000b000e7306 */ /* 0x000e220000209400 */
[----:B------:R-:W-:Y:S01]  /*01d0*/  LEA R5, R5, UR4, 0x2 ;  /* 0x0000000405057c11 */ /* 0x000fe2000f8e10ff */
[----:B-1----:R-:W-:-:S06]  /*01e0*/  VIADD R12, R15, 0xffffffe ;  /* 0x0ffffffe0f0c7836 */ /* 0x002fcc0000000000 */
[----:B------:R1:W2:Y:S08]  /*01f0*/  F2I.FTZ.U32.TRUNC.NTZ R13, R12 ;  /* 0x0000000c000d7305 */ /* 0x0002b0000021f000 */
[----:B0-----:R-:W0:Y:S01]  /*0200*/  MUFU.RCP R14, R14 ;  /* 0x0000000e000e7308 */ /* 0x001e220000001000 */
[----:B-1----:R-:W-:Y:S02]  /*0210*/  IMAD.MOV.U32 R12, RZ, RZ, RZ ;  /* 0x000000ffff0c7224 */ /* 0x002fe400078e00ff */
[----:B--2---:R-:W-:-:S04]  /*0220*/  IMAD.MOV R17, RZ, RZ, -R13 ;  /* 0x000000ffff117224 */ /* 0x004fc800078e0a0d */
[----:B------:R-:W-:-:S04]  /*0230*/  IMAD R17, R17, R10, RZ ;  /* 0x0000000a11117224 */ /* 0x000fc800078e02ff */
[----:B------:R-:W-:Y:S01]  /*0240*/  IMAD.HI.U32 R13, R13, R17, R12 ;  /* 0x000000110d0d7227 */ /* 0x000fe200078e000c */
[----:B------:R-:W-:-:S03]  /*0250*/  IABS R12, R7 ;  /* 0x00000007000c7213 */ /* 0x000fc60000000000 */
[----:B0-----:R-:W-:Y:S02]  /*0260*/  VIADD R8, R14, 0xffffffe ;  /* 0x0ffffffe0e087836 */ /* 0x001fe40000000000 */
[----:B------:R-:W-:Y:S02]  /*0270*/  IMAD.MOV.U32 R17, RZ, RZ, R16 ;  /* 0x000000ffff117224 */ /* 0x000fe400078e0010 */
[----:B------:R0:W1:Y:S01]  /*0280*/  F2I.FTZ.U32.TRUNC.NTZ R9, R8 ;  /* 0x0000000800097305 */ /* 0x000062000021f000 */
[----:B------:R-:W-:Y:S02]  /*0290*/  IMAD.MOV R12, RZ, RZ, -R12 ;  /* 0x000000ffff0c7224 */ /* 0x000fe400078e0a0c */
[----:B------:R-:W-:-:S05]  /*02a0*/  IMAD.HI.U32 R13, R13, R17, RZ ;  /* 0x000000110d0d7227 */ /* 0x000fca00078e00ff */
[----:B------:R-:W-:Y:S01]  /*02b0*/  IADD3 R13, PT, PT, -R13, RZ, RZ ;  /* 0x000000ff0d0d7210 */ /* 0x000fe20007ffe1ff */
[----:B0-----:R-:W-:Y:S02]  /*02c0*/  IMAD.MOV.U32 R8, RZ, RZ, RZ ;  /* 0x000000ffff087224 */ /* 0x001fe400078e00ff */
[----:B-1----:R-:W-:-:S04]  /*02d0*/  IMAD.MOV R14, RZ, RZ, -R9 ;  /* 0x000000ffff0e7224 */ /* 0x002fc800078e0a09 */
[----:B------:R-:W-:-:S04]  /*02e0*/  IMAD R15, R14, R11, RZ ;  /* 0x0000000b0e0f7224 */ /* 0x000fc800078e02ff */
[----:B------:R-:W-:-:S04]  /*02f0*/  IMAD.HI.U32 R8, R9, R15, R8 ;  /* 0x0000000f09087227 */ /* 0x000fc800078e0008 */
[----:B------:R-:W-:Y:S02]  /*0300*/  IMAD R9, R10, R13, R17 ;  /* 0x0000000d0a097224 */ /* 0x000fe400078e0211 */
[----:B------:R-:W-:-:S03]  /*0310*/  IMAD.HI.U32 R8, R8, R17, RZ ;  /* 0x0000001108087227 */ /* 0x000fc600078e00ff */
[----:B------:R-:W-:Y:S01]  /*0320*/  ISETP.GT.U32.AND P0, PT, R10, R9, PT ;  /* 0x000000090a00720c */ /* 0x000fe20003f04070 */
[----:B------:R-:W-:-:S05]  /*0330*/  IMAD R12, R8, R12, R17 ;  /* 0x0000000c080c7224 */ /* 0x000fca00078e0211 */
[----:B------:R-:W-:-:S07]  /*0340*/  ISETP.GT.U32.AND P1, PT, R11, R12, PT ;  /* 0x0000000c0b00720c */ /* 0x000fce0003f24070 */
[----:B------:R-:W-:-:S05]  /*0350*/  @!P0 IMAD.IADD R9, R9, 0x1, -R10 ;  /* 0x0000000109098824 */ /* 0x000fca00078e0a0a */
[----:B------:R-:W-:Y:S01]  /*0360*/  ISETP.GT.U32.AND P3, PT, R10, R9, PT ;  /* 0x000000090a00720c */ /* 0x000fe20003f64070 */
[----:B------:R-:W-:Y:S02]  /*0370*/  @!P1 IMAD.IADD R12, R12, 0x1, -R11 ;  /* 0x000000010c0c9824 */ /* 0x000fe400078e0a0b */
[----:B------:R-:W-:Y:S01]  /*0380*/  @!P1 VIADD R8, R8, 0x1 ;  /* 0x0000000108089836 */ /* 0x000fe20000000000 */
[----:B------:R-:W-:Y:S02]  /*0390*/  ISETP.GE.AND P1, PT, R0, RZ, PT ;  /* 0x000000ff0000720c */ /* 0x000fe40003f26270 */
[----:B------:R-:W-:Y:S02]  /*03a0*/  ISETP.GE.U32.AND P2, PT, R12, R11, PT ;  /* 0x0000000b0c00720c */ /* 0x000fe40003f46070 */
[----:B------:R-:W-:-:S04]  /*03b0*/  LOP3.LUT R11, R0, R7, RZ, 0x3c, !PT ;  /* 0x00000007000b7212 */ /* 0x000fc800078e3cff */
[----:B------:R-:W-:Y:S01]  /*03c0*/  ISETP.GE.AND P0, PT, R11, RZ, PT ;  /* 0x000000ff0b00720c */ /* 0x000fe20003f06270 */
[----:B------:R-:W-:Y:S01]  /*03d0*/  @!P3 IMAD.IADD R9, R9, 0x1, -R10 ;  /* 0x000000010909b824 */ /* 0x000fe200078e0a0a */
[----:B------:R-:W-:-:S03]  /*03e0*/  ISETP.NE.AND P3, PT, R7, RZ, PT ;  /* 0x000000ff0700720c */ /* 0x000fc60003f65270 */
[----:B------:R-:W-:Y:S02]  /*03f0*/  @!P1 IMAD.MOV R9, RZ, RZ, -R9 ;  /* 0x000000ffff099224 */ /* 0x000fe400078e0a09 */
[----:B------:R-:W-:Y:S02]  /*0400*/  @P2 IADD3 R8, PT, PT, R8, 0x1, RZ ;  /* 0x0000000108082810 */ /* 0x000fe40007ffe0ff */
[----:B------:R-:W-:-:S04]  /*0410*/  ISETP.NE.AND P2, PT, R4, RZ, PT ;  /* 0x000000ff0400720c */ /* 0x000fc80003f45270 */
[----:B------:R-:W-:Y:S02]  /*0420*/  @!P0 IMAD.MOV R8, RZ, RZ, -R8 ;  /* 0x000000ffff088224 */ /* 0x000fe400078e0a08 */
[----:B------:R-:W-:-:S04]  /*0430*/  @!P3 LOP3.LUT R8, RZ, R7, RZ, 0x33, !PT ;  /* 0x00000007ff08b212 */ /* 0x000fc800078e33ff */
[----:B------:R-:W-:-:S03]  /*0440*/  LOP3.LUT R7, R8, 0x1, RZ, 0xc0, !PT ;  /* 0x0000000108077812 */ /* 0x000fc600078ec0ff */
[----:B------:R-:W-:Y:S02]  /*0450*/  @!P2 LOP3.LUT R9, RZ, R4, RZ, 0x33, !PT ;  /* 0x00000004ff09a212 */ /* 0x000fe400078e33ff */
[----:B------:R-:W-:Y:S02]  /*0460*/  ISETP.NE.U32.AND P0, PT, R7, 0x1, PT ;  /* 0x000000010700780c */ /* 0x000fe40003f05070 */
[----:B------:R-:W-:-:S04]  /*0470*/  IADD3 R0, PT, PT, R0, R0, -R9 ;  /* 0x0000000000007210 */ /* 0x000fc80007ffe809 */
[----:B------:R-:W-:-:S05]  /*0480*/  LEA R8, R0, UR4, 0x2 ;  /* 0x0000000400087c11 */ /* 0x000fca000f8e10ff */
[----:B------:R-:W-:Y:S01]  /*0490*/  IMAD R9, R4, 0x4, R8 ;  /* 0x0000000404097824 */ /* 0x000fe200078e0208 */
[----:B----4-:R0:W-:Y:S01]  /*04a0*/  STS [R5], R6 ;  /* 0x0000000605007388 */ /* 0x0101e20000000800 */
[----:B------:R-:W-:Y:S06]  /*04b0*/  BAR.SYNC.DEFER_BLOCKING 0x0 ;  /* 0x0000000000007b1d */ /* 0x000fec0000010000 */
[----:B------:R-:W-:Y:S05]  /*04c0*/  @!P0 BRA `(.L_x_2) ;  /* 0x0000000000188947 */ /* 0x000fea0003800000 */
[----:B------:R-:W-:Y:S04]  /*04d0*/  LDS R0, [R8] ;  /* 0x0000000008007984 */ /* 0x000fe80000000800 */
[----:B------:R-:W1:Y:S02]  /*04e0*/  LDS R7, [R9] ;  /* 0x0000000009077984 */ /* 0x000e640000000800 */
[----:B-1----:R-:W-:-:S13]  /*04f0*/  ISETP.GT.AND P0, PT, R0, R7, PT ;  /* 0x000000070000720c */ /* 0x002fda0003f04270 */
[----:B------:R-:W-:Y:S05]  /*0500*/  @!P0 BREAK.RELIABLE B1 ;  /* 0x0000000000018942 */ /* 0x000fea0003800100 */
[----:B------:R-:W-:Y:S05]  /*0510*/  @P0 BRA `(.L_x_3) ;  /* 0x0000000000180947 */ /* 0x000fea0003800000 */
[----:B------:R-:W-:Y:S05]  /*0520*/  BRA `(.L_x_4) ;  /* 0x0000000000207947 */ /* 0x000fea0003800000 */
.L_x_2:
[----:B------:R-:W-:Y:S04]  /*0530*/  LDS R0, [R8] ;  /* 0x0000000008007984 */ /* 0x000fe80000000800 */
[----:B------:R-:W1:Y:S02]  /*0540*/  LDS R7, [R9] ;  /* 0x0000000009077984 */ /* 0x000e640000000800 */
[----:B-1----:R-:W-:-:S13]  /*0550*/  ISETP.GE.AND P0, PT, R0, R7, PT ;  /* 0x000000070000720c */ /* 0x002fda0003f06270 */
[----:B------:R-:W-:Y:S05]  /*0560*/  @P0 BREAK.RELIABLE B1 ;  /* 0x0000000000010942 */ /* 0x000fea0003800100 */
[----:B------:R-:W-:Y:S05]  /*0570*/  @P0 BRA `(.L_x_4) ;  /* 0x00000000000c0947 */ /* 0x000fea0003800000 */
.L_x_3:
[----:B------:R-:W-:Y:S05]  /*0580*/  BSYNC.RELIABLE B1 ;  /* 0x0000000000017941 */ /* 0x000fea0003800100 */
.L_x_1:
[----:B------:R1:W-:Y:S04]  /*0590*/  STS [R8], R7 ;  /* 0x0000000708007388 */ /* 0x0003e80000000800 */
[----:B------:R1:W-:Y:S02]  /*05a0*/  STS [R9], R0 ;  /* 0x0000000009007388 */ /* 0x0003e40000000800 */
.L_x_4:
[----:B------:R-:W-:Y:S05]  /*05b0*/  BSYNC.RECONVERGENT B0 ;  /* 0x0000000000007941 */ /* 0x000fea0003800200 */
.L_x_0:
[----:B------:R-:W-:Y:S05]  /*05c0*/  WARPSYNC.ALL ;  /* 0x0000000000007948 */ /* 0x000fea0003800000 */
[----:B------:R-:W-:Y:S06]  /*05d0*/  BAR.SYNC.DEFER_BLOCKING 0x0 ;  /* 0x0000000000007b1d */ /* 0x000fec0000010000 */
[----:B0-----:R-:W0:Y:S04]  /*05e0*/  LDS R5, [R5] ;  /* 0x0000000005057984 */ /* 0x001e280000000800 */
[----:B0-----:R-:W-:Y:S01]  /*05f0*/  STG.E desc[UR6][R2.64], R5 ;  /* 0x0000000502007986 */ /* 0x001fe2000c101906 */
[----:B------:R-:W-:Y:S05]  /*0600*/  EXIT ;  /* 0x000000000000794d */ /* 0x000fea0003800000 */
.L_x_5:
[----:B------:R-:W-:-:S00]  /*0610*/  BRA `(.L_x_5) ;  /* 0xfffffffc00fc7947 */ /* 0x000fc0000383ffff */
[----:B------:R-:W-:-:S00]  /*0620*/  NOP ;  /* 0x0000000000007918 */ /* 0x000fc00000000000 */
        /* <DEDUP_REMOVED lines=13> */
.L_x_7:


//--------------------- .text._Z11BitonicSortPiiii --------------------------
	.section	.text._Z11BitonicSortPiiii,"ax",@progbits
	.align	128
        .global         _Z11BitonicSortPiiii
        .type           _Z11BitonicSortPiiii,@function
        .size           _Z11BitonicSortPiiii,(.L_x_8 - _Z11BitonicSortPiiii)
        .other          _Z11BitonicSortPiiii,@"STO_CUDA_ENTRY STV_DEFAULT"
_Z11BitonicSortPiiii:
.text._Z11BitonicSortPiiii:
        /* <DEDUP_REMOVED lines=10> */
[----:B------:R-:W0:Y:S01]  /*00a0*/  LDC R3, c[0x0][0x38c] ;  /* 0x0000e300ff037b82 */ /* 0x000e220000000800 */
[----:B------:R-:W1:Y:S07]  /*00b0*/  LDCU.64 UR4, c[0x0][0x358] ;  /* 0x00006b00ff0477ac */ /* 0x000e6e0008000a00 */
[----:B------:R-:W2:Y:S01]  /*00c0*/  LDC R0, c[0x0][0x390] ;  /* 0x0000e400ff007b82 */ /* 0x000ea20000000800 */
[----:B0-----:R-:W-:-:S04]  /*00d0*/  LEA.HI R3, R3, R3, RZ, 0x1 ;  /* 0x0000000303037211 */ /* 0x001fc800078f08ff */
[----:B------:R-:W-:-:S04]  /*00e0*/  SHF.R.S32.HI R3, RZ, 0x1, R3 ;  /* 0x00000001ff037819 */ /* 0x000fc80000011403 */
[----:B------:R-:W-:Y:S02]  /*00f0*/  IABS R5, R3 ;  /* 0x0000000300057213 */ /* 0x000fe40000000000 */
[----:B--2---:R-:W-:Y:S02]  /*0100*/  IABS R2, R0 ;  /* 0x0000000000027213 */ /* 0x004fe40000000000 */
[----:B------:R-:W0:Y:S01]  /*0110*/  I2F.RP R10, R5 ;  /* 0x00000005000a7306 */ /* 0x000e220000209400 */
[----:B------:R-:W-:-:S07]  /*0120*/  ISETP.NE.AND P2, PT, R3, RZ, PT ;  /* 0x000000ff0300720c */ /* 0x000fce0003f45270 */
[----:B------:R-:W2:Y:S08]  /*0130*/  I2F.RP R11, R2 ;  /* 0x00000002000b7306 */ /* 0x000eb00000209400 */
[----:B0-----:R-:W0:Y:S08]  /*0140*/  MUFU.RCP R10, R10 ;  /* 0x0000000a000a7308 */ /* 0x001e300000001000 */
[----:B--2---:R-:W2:Y:S01]  /*0150*/  MUFU.RCP R11, R11 ;  /* 0x0000000b000b7308 */ /* 0x004ea20000001000 */
[----:B0-----:R-:W-:Y:S01]  /*0160*/  VIADD R8, R10, 0xffffffe ;  /* 0x0ffffffe0a087836 */ /* 0x001fe20000000000 */
[----:B------:R-:W-:-:S06]  /*0170*/  IABS R10, R4 ;  /* 0x00000004000a7213 */ /* 0x000fcc0000000000 */
[----:B------:R0:W3:Y:S01]  /*0180*/  F2I.FTZ.U32.TRUNC.NTZ R9, R8 ;  /* 0x0000000800097305 */ /* 0x0000e2000021f000 */
[----:B--2---:R-:W-:-:S07]  /*0190*/  VIADD R6, R11, 0xffffffe ;  /* 0x0ffffffe0b067836 */ /* 0x004fce0000000000 */
[----:B------:R2:W4:Y:S01]  /*01a0*/  F2I.FTZ.U32.TRUNC.NTZ R7, R6 ;  /* 0x0000000600077305 */ /* 0x000522000021f000 */
[----:B0-----:R-:W-:Y:S02]  /*01b0*/  IMAD.MOV.U32 R8, RZ, RZ, RZ ;  /* 0x000000ffff087224 */ /* 0x001fe400078e00ff */
[--C-:B---3--:R-:W-:Y:S02]  /*01c0*/  IMAD.MOV R12, RZ, RZ, -R9.reuse ;  /* 0x000000ffff0c7224 */ /* 0x108fe400078e0a09 */
[----:B--2---:R-:W-:Y:S02]  /*01d0*/  IMAD.MOV.U32 R6, RZ, RZ, RZ ;  /* 0x000000ffff067224 */ /* 0x004fe400078e00ff */
[----:B------:R-:W-:Y:S01]  /*01e0*/  IMAD R13, R12, R5, RZ ;  /* 0x000000050c0d7224 */ /* 0x000fe200078e02ff */
[----:B------:R-:W-:Y:S02]  /*01f0*/  IABS R12, R3 ;  /* 0x00000003000c7213 */ /* 0x000fe40000000000 */
[----:B----4-:R-:W-:Y:S01]  /*0200*/  IADD3 R15, PT, PT, RZ, -R7, RZ ;  /* 0x80000007ff0f7210 */ /* 0x010fe20007ffe0ff */
[----:B------:R-:W-:-:S04]  /*0210*/  IMAD.HI.U32 R8, R9, R13, R8 ;  /* 0x0000000d09087227 */ /* 0x000fc800078e0008 */
[----:B------:R-:W-:Y:S02]  /*0220*/  IMAD R11, R15, R2, RZ ;  /* 0x000000020f0b7224 */ /* 0x000fe400078e02ff */
[----:B------:R-:W-:Y:S01]  /*0230*/  IMAD.MOV.U32 R9, RZ, RZ, R10 ;  /* 0x000000ffff097224 */ /* 0x000fe200078e000a */
[----:B------:R-:W-:Y:S01]  /*0240*/  IADD3 R10, PT, PT, RZ, -R12, RZ ;  /* 0x8000000cff0a7210 */ /* 0x000fe20007ffe0ff */
[----:B------:R-:W-:-:S04]  /*0250*/  IMAD.HI.U32 R6, R7, R11, R6 ;  /* 0x0000000b07067227 */ /* 0x000fc800078e0006 */
[----:B------:R-:W-:-:S04]  /*0260*/  IMAD.HI.U32 R8, R8, R9, RZ ;  /* 0x0000000908087227 */ /* 0x000fc800078e00ff */
[----:B------:R-:W-:-:S04]  /*0270*/  IMAD.HI.U32 R7, R6, R9, RZ ;  /* 0x0000000906077227 */ /* 0x000fc800078e00ff */
[----:B------:R-:W-:Y:S02]  /*0280*/  IMAD R6, R8, R10, R9 ;  /* 0x0000000a08067224 */ /* 0x000fe400078e0209 */
[----:B------:R-:W-:-:S03]  /*0290*/  IMAD.MOV R7, RZ, RZ, -R7 ;  /* 0x000000ffff077224 */ /* 0x000fc600078e0a07 */
[----:B------:R-:W-:Y:S01]  /*02a0*/  ISETP.GT.U32.AND P1, PT, R5, R6, PT ;  /* 0x000000060500720c */ /* 0x000fe20003f24070 */
[----:B------:R-:W-:-:S05]  /*02b0*/  IMAD R7, R2, R7, R9 ;  /* 0x0000000702077224 */ /* 0x000fca00078e0209 */
[----:B------:R-:W-:-:S07]  /*02c0*/  ISETP.GT.U32.AND P0, PT, R2, R7, PT ;  /* 0x000000070200720c */ /* 0x000fce0003f04070 */
[----:B------:R-:W-:Y:S01]  /*02d0*/  @!P1 IADD3 R6, PT, PT, R6, -R5, RZ ;  /* 0x8000000506069210 */ /* 0x000fe20007ffe0ff */
[----:B------:R-:W-:-:S03]  /*02e0*/  @!P1 VIADD R8, R8, 0x1 ;  /* 0x0000000108089836 */ /* 0x000fc60000000000 */
[----:B------:R-:W-:Y:S02]  /*02f0*/  ISETP.GE.U32.AND P3, PT, R6, R5, PT ;  /* 0x000000050600720c */ /* 0x000fe40003f66070 */
[----:B------:R-:W-:Y:S01]  /*0300*/  LOP3.LUT R5, R4, R3, RZ, 0x3c, !PT ;  /* 0x0000000304057212 */ /* 0x000fe200078e3cff */
[----:B------:R-:W-:-:S03]  /*0310*/  @!P0 IMAD.IADD R7, R7, 0x1, -R2 ;  /* 0x0000000107078824 */ /* 0x000fc600078e0a02 */
[----:B------:R-:W-:Y:S02]  /*0320*/  ISETP.GE.AND P0, PT, R5, RZ, PT ;  /* 0x000000ff0500720c */ /* 0x000fe40003f06270 */
[----:B------:R-:W-:-:S05]  /*0330*/  ISETP.GT.U32.AND P1, PT, R2, R7, PT ;  /* 0x000000070200720c */ /* 0x000fca0003f24070 */
[----:B------:R-:W-:Y:S02]  /*0340*/  @P3 IADD3 R8, PT, PT, R8, 0x1, RZ ;  /* 0x0000000108083810 */ /* 0x000fe40007ffe0ff */
[----:B------:R-:W-:-:S04]  /*0350*/  ISETP.GE.AND P3, PT, R4, RZ, PT ;  /* 0x000000ff0400720c */ /* 0x000fc80003f66270 */
[----:B------:R-:W-:Y:S01]  /*0360*/  @!P0 IMAD.MOV R8, RZ, RZ, -R8 ;  /* 0x000000ffff088224 */ /* 0x000fe200078e0a08 */
[----:B------:R-:W-:Y:S01]  /*0370*/  ISETP.NE.AND P0, PT, R0, RZ, PT ;  /* 0x000000ff0000720c */ /* 0x000fe20003f05270 */
[----:B------:R-:W-:Y:S01]  /*0380*/  @!P1 IMAD.IADD R7, R7, 0x1, -R2 ;  /* 0x0000000107079824 */ /* 0x000fe200078e0a02 */
[----:B------:R-:W-:Y:S02]  /*0390*/  @!P2 LOP3.LUT R8, RZ, R3, RZ, 0x33, !PT ;  /* 0x00000003ff08a212 */ /* 0x000fe400078e33ff */
[----:B------:R-:W0:Y:S02]  /*03a0*/  LDC.64 R2, c[0x0][0x380] ;  /* 0x0000e000ff027b82 */ /* 0x000e240000000a00 */
[----:B------:R-:W-:Y:S02]  /*03b0*/  LEA.HI R5, R8, R8, RZ, 0x1 ;  /* 0x0000000808057211 */ /* 0x000fe400078f08ff */
[----:B------:R-:W-:Y:S02]  /*03c0*/  @!P3 IADD3 R7, PT, PT, -R7, RZ, RZ ;  /* 0x000000ff0707b210 */ /* 0x000fe40007ffe1ff */
[----:B------:R-:W-:-:S03]  /*03d0*/  LOP3.LUT R5, R5, 0xfffffffe, RZ, 0xc0, !PT ;  /* 0xfffffffe05057812 */ /* 0x000fc600078ec0ff */
[----:B------:R-:W-:Y:S02]  /*03e0*/  @!P0 LOP3.LUT R7, RZ, R0, RZ, 0x33, !PT ;  /* 0x00000000ff078212 */ /* 0x000fe400078e33ff */
[----:B------:R-:W-:Y:S02]  /*03f0*/  IMAD.IADD R8, R8, 0x1, -R5 ;  /* 0x0000000108087824 */ /* 0x000fe400078e0a05 */
[----:B------:R-:W-:-:S03]  /*0400*/  IADD3 R7, PT, PT, R4, R4, -R7 ;  /* 0x0000000404077210 */ /* 0x000fc60007ffe807 */
[C---:B------:R-:W-:Y:S02]  /*0410*/  IADD3 R4, PT, PT, -R8.reuse, 0x1, RZ ;  /* 0x0000000108047810 */ /* 0x040fe40007ffe1ff */
[C---:B------:R-:W-:Y:S01]  /*0420*/  IADD3 R0, PT, PT, R7.reuse, R0, RZ ;  /* 0x0000000007007210 */ /* 0x040fe20007ffe0ff */
[----:B------:R-:W-:Y:S02]  /*0430*/  IMAD R5, R8, R7, RZ ;  /* 0x0000000708057224 */ /* 0x000fe400078e02ff */
[-C--:B------:R-:W-:Y:S02]  /*0440*/  IMAD R7, R7, R4.reuse, RZ ;  /* 0x0000000407077224 */ /* 0x080fe400078e02ff */
[----:B------:R-:W-:Y:S02]  /*0450*/  IMAD R5, R0, R4, R5 ;  /* 0x0000000400057224 */ /* 0x000fe400078e0205 */
[----:B------:R-:W-:Y:S02]  /*0460*/  IMAD R7, R8, R0, R7 ;  /* 0x0000000008077224 */ /* 0x000fe400078e0207 */
[----:B0-----:R-:W-:-:S04]  /*0470*/  IMAD.WIDE R4, R5, 0x4, R2 ;  /* 0x0000000405047825 */ /* 0x001fc800078e0202 */
[----:B------:R-:W-:Y:S02]  /*0480*/  IMAD.WIDE R2, R7, 0x4, R2 ;  /* 0x0000000407027825 */ /* 0x000fe400078e0202 */
[----:B-1----:R-:W2:Y:S04]  /*0490*/  LDG.E R7, desc[UR4][R4.64] ;  /* 0x0000000404077981 */ /* 0x002ea8000c1e1900 */
[----:B------:R-:W2:Y:S02]  /*04a0*/  LDG.E R0, desc[UR4][R2.64] ;  /* 0x0000000402007981 */ /* 0x000ea4000c1e1900 */
[CC--:B--2---:R-:W-:Y:S02]  /*04b0*/  VIMNMX R9, PT, PT, R0.reuse, R7.reuse, PT ;  /* 0x0000000700097248 */ /* 0x0c4fe40003fe0100 */
[----:B------:R-:W-:-:S03]  /*04c0*/  VIMNMX R7, PT, PT, R0, R7, !PT ;  /* 0x0000000700077248 */ /* 0x000fc60007fe0100 */
[----:B------:R-:W-:Y:S04]  /*04d0*/  STG.E desc[UR4][R2.64], R9 ;  /* 0x0000000902007986 */ /* 0x000fe8000c101904 */
[----:B------:R-:W-:Y:S01]  /*04e0*/  STG.E desc[UR4][R4.64], R7 ;  /* 0x0000000704007986 */ /* 0x000fe2000c101904 */
[----:B------:R-:W-:Y:S05]  /*04f0*/  EXIT ;  /* 0x000000000000794d */ /* 0x000fea0003800000 */
.L_x_6:
        /* <DEDUP_REMOVED lines=16> */
.L_x_8:


//--------------------- .nv.shared._Z23BitonicSortSharedMemoryPiiii --------------------------
	.section	.nv.shared._Z23BitonicSortSharedMemoryPiiii,"aw",@nobits
	.sectionflags	@""
	.align	16
	.zero		1024


//--------------------- .nv.shared.reserved.0     --------------------------
	.section	.nv.shared.reserved.0,"aw",@nobits
	.weak		__nv_reservedSMEM_offset_0_alias
	.size		__nv_reservedSMEM_offset_0_alias, 0, 64
	.other		__nv_reservedSMEM_offset_0_alias,@"STO_CUDA_RESERVED_SHARED STV_DEFAULT"
__nv_reservedSMEM_offset_0_alias:
	.zero		0
	.zero		64


//--------------------- .nv.shared._Z11BitonicSortPiiii --------------------------
	.section	.nv.shared._Z11BitonicSortPiiii,"aw",@nobits
	.sectionflags	@""
	.align	16
	.zero		1024


//--------------------- .nv.constant0._Z23BitonicSortSharedMemoryPiiii --------------------------
	.section	.nv.constant0._Z23BitonicSortSharedMemoryPiiii,"a",@progbits
	.sectionflags	@""
	.align	4
.nv.constant0._Z23BitonicSortSharedMemoryPiiii:
	.zero		916


//--------------------- .nv.constant0._Z11BitonicSortPiiii --------------------------
	.section	.nv.constant0._Z11BitonicSortPiiii,"a",@progbits
	.sectionflags	@""
	.align	4
.nv.constant0._Z11BitonicSortPiiii:
	.zero		916


//--------------------- SYMBOLS --------------------------

	.type		.nv.reservedSmem.offset0,@object
	.size		.nv.reservedSmem.offset0,0x4
	.type		.nv.reservedSmem.cap,@object
	.size		.nv.reservedSmem.cap,0x4
